	.headerflags	@"EF_CUDA_TEXMODE_UNIFIED EF_CUDA_64BIT_ADDRESS EF_CUDA_ACCELERATORS EF_CUDA_SM90 EF_CUDA_VIRTUAL_SM(EF_CUDA_SM90)"
	.elftype	@"ET_EXEC"


//--------------------- .nv.info                  --------------------------
	.section	.nv.info,"",@"SHT_CUDA_INFO"
	.align	4


	//----- nvinfo : EIATTR_REGCOUNT
	.align		4
        /*0000*/ 	.byte	0x04, 0x2f
        /*0002*/ 	.short	(.L_1 - .L_0)
	.align		4
.L_0:
        /*0004*/ 	.word	index@(triton_poi_fused_convolution_relu_11)
        /*0008*/ 	.word	0x0000000c


	//----- nvinfo : EIATTR_MIN_STACK_SIZE
	.align		4
.L_1:
        /*000c*/ 	.byte	0x04, 0x12
        /*000e*/ 	.short	(.L_3 - .L_2)
	.align		4
.L_2:
        /*0010*/ 	.word	index@(triton_poi_fused_convolution_relu_11)
        /*0014*/ 	.word	0x00000000


	//----- nvinfo : EIATTR_FRAME_SIZE
	.align		4
.L_3:
        /*0018*/ 	.byte	0x04, 0x11
        /*001a*/ 	.short	(.L_5 - .L_4)
	.align		4
.L_4:
        /*001c*/ 	.word	index@(triton_poi_fused_convolution_relu_11)
        /*0020*/ 	.word	0x00000000


	//----- nvinfo : EIATTR_MIN_STACK_SIZE
	.align		4
.L_5:
        /*0024*/ 	.byte	0x04, 0x12
        /*0026*/ 	.short	(.L_7 - .L_6)
	.align		4
.L_6:
        /*0028*/ 	.word	index@(triton_poi_fused_convolution_relu_11)
        /*002c*/ 	.word	0x00000000
.L_7:


//--------------------- .nv.info.triton_poi_fused_convolution_relu_11 --------------------------
	.section	.nv.info.triton_poi_fused_convolution_relu_11,"",@"SHT_CUDA_INFO"
	.sectionflags	@""
	.align	4


	//----- nvinfo : EIATTR_CUDA_API_VERSION
	.align		4
        /*0000*/ 	.byte	0x04, 0x37
        /*0002*/ 	.short	(.L_9 - .L_8)
.L_8:
        /*0004*/ 	.word	0x0000007c


	//----- nvinfo : EIATTR_KPARAM_INFO
	.align		4
.L_9:
        /*0008*/ 	.byte	0x04, 0x17
        /*000a*/ 	.short	(.L_11 - .L_10)
.L_10:
        /*000c*/ 	.word	0x00000000
        /*0010*/ 	.short	0x0002
        /*0012*/ 	.short	0x0010
        /*0014*/ 	.byte	0x00, 0xf0, 0x11, 0x00


	//----- nvinfo : EIATTR_KPARAM_INFO
	.align		4
.L_11:
        /*0018*/ 	.byte	0x04, 0x17
        /*001a*/ 	.short	(.L_13 - .L_12)
.L_12:
        /*001c*/ 	.word	0x00000000
        /*0020*/ 	.short	0x0001
        /*0022*/ 	.short	0x0008
        /*0024*/ 	.byte	0x00, 0xf4, 0x21, 0x00


	//----- nvinfo : EIATTR_KPARAM_INFO
	.align		4
.L_13:
        /*0028*/ 	.byte	0x04, 0x17
        /*002a*/ 	.short	(.L_15 - .L_14)
.L_14:
        /*002c*/ 	.word	0x00000000
        /*0030*/ 	.short	0x0000
        /*0032*/ 	.short	0x0000
        /*0034*/ 	.byte	0x00, 0xf4, 0x21, 0x00


	//----- nvinfo : EIATTR_SPARSE_MMA_MASK
	.align		4
.L_15:
        /*0038*/ 	.byte	0x03, 0x50
        /*003a*/ 	.short	0x0000


	//----- nvinfo : EIATTR_MAXREG_COUNT
	.align		4
        /*003c*/ 	.byte	0x03, 0x1b
        /*003e*/ 	.short	0x00ff


	//----- nvinfo : EIATTR_EXIT_INSTR_OFFSETS
	.align		4
        /*0040*/ 	.byte	0x04, 0x1c
        /*0042*/ 	.short	(.L_17 - .L_16)


	//   ....[0]....
.L_16:
        /*0044*/ 	.word	0x000001b0


	//   ....[1]....
        /*0048*/ 	.word	0x000001d0


	//----- nvinfo : EIATTR_REQNTID
	.align		4
.L_17:
        /*004c*/ 	.byte	0x04, 0x10
        /*004e*/ 	.short	(.L_19 - .L_18)
.L_18:
        /*0050*/ 	.word	0x00000080
        /*0054*/ 	.word	0x00000001
        /*0058*/ 	.word	0x00000001


	//----- nvinfo : EIATTR_CBANK_PARAM_SIZE
	.align		4
.L_19:
        /*005c*/ 	.byte	0x03, 0x19
        /*005e*/ 	.short	0x0014


	//----- nvinfo : EIATTR_PARAM_CBANK
	.align		4
        /*0060*/ 	.byte	0x04, 0x0a
        /*0062*/ 	.short	(.L_21 - .L_20)
	.align		4
.L_20:
        /*0064*/ 	.word	index@(.nv.constant0.triton_poi_fused_convolution_relu_11)
        /*0068*/ 	.short	0x0210
        /*006a*/ 	.short	0x0014


	//----- nvinfo : EIATTR_SW_WAR
	.align		4
.L_21:
        /*006c*/ 	.byte	0x04, 0x36
        /*006e*/ 	.short	(.L_23 - .L_22)
.L_22:
        /*0070*/ 	.word	0x00000008
.L_23:


//--------------------- .nv.callgraph             --------------------------
	.section	.nv.callgraph,"",@"SHT_CUDA_CALLGRAPH"
	.align	4
	.sectionentsize	8
	.align		4
        /*0000*/ 	.word	0x00000000
	.align		4
        /*0004*/ 	.word	0xffffffff
	.align		4
        /*0008*/ 	.word	0x00000000
	.align		4
        /*000c*/ 	.word	0xfffffffe
	.align		4
        /*0010*/ 	.word	0x00000000
	.align		4
        /*0014*/ 	.word	0xfffffffd
	.align		4
        /*0018*/ 	.word	0x00000000
	.align		4
        /*001c*/ 	.word	0xfffffffc


//--------------------- .text.triton_poi_fused_convolution_relu_11 --------------------------
	.section	.text.triton_poi_fused_convolution_relu_11,"ax",@progbits
	.align	128
        .global         triton_poi_fused_convolution_relu_11
        .type           triton_poi_fused_convolution_relu_11,@function
        .size           triton_poi_fused_convolution_relu_11,(.L_x_1 - triton_poi_fused_convolution_relu_11)
        .other          triton_poi_fused_convolution_relu_11,@"STO_CUDA_ENTRY STV_DEFAULT"
triton_poi_fused_convolution_relu_11:
.text.triton_poi_fused_convolution_relu_11:
[----:B------:R-:W0:Y:S02]  /*0000*/  LDC R1, c[0x0][0x28] ;  /* 0x00000a00ff017b82 */ /* 0x000e240000000800 */
[----:B------:R-:W1:Y:S01]  /*0010*/  S2R R0, SR_TID.X ;  /* 0x0000000000007919 */ /* 0x000e620000002100 */
[----:B------:R-:W2:Y:S01]  /*0020*/  LDC.64 R2, c[0x0][0x210] ;  /* 0x00008400ff027b82 */ /* 0x000ea20000000a00 */
[----:B------:R-:W-:Y:S01]  /*0030*/  ULDC.64 UR4, c[0x0][0x208] ;  /* 0x0000820000047ab9 */ /* 0x000fe20000000a00 */
[----:B------:R-:W3:Y:S06]  /*0040*/  S2R R7, SR_CTAID.X ;  /* 0x0000000000077919 */ /* 0x000eec0000002500 */
[----:B------:R-:W4:Y:S01]  /*0050*/  LDC.64 R4, c[0x0][0x218] ;  /* 0x00008600ff047b82 */ /* 0x000f220000000a00 */
[----:B-1----:R-:W-:Y:S01]  /*0060*/  IMAD.SHL.U32 R0, R0, 0x2, RZ ;  /* 0x0000000200007824 */ /* 0x002fe200078e00ff */
[----:B---3--:R-:W-:-:S04]  /*0070*/  SHF.R.S32.HI R6, RZ, 0x17, R7 ;  /* 0x00000017ff067819 */ /* 0x008fc80000011407 */
[----:B------:R-:W-:-:S05]  /*0080*/  LOP3.LUT R0, R0, 0xfe, RZ, 0xc0, !PT ;  /* 0x000000fe00007812 */ /* 0x000fca00078ec0ff */
[----:B------:R-:W-:Y:S01]  /*0090*/  IMAD R7, R7, 0x100, R0 ;  /* 0x0000010007077824 */ /* 0x000fe200078e0200 */
[----:B------:R-:W-:-:S03]  /*00a0*/  SGXT R0, R6, 0x1 ;  /* 0x000000010600781a */ /* 0x000fc60000000200 */
[C---:B--2---:R-:W-:Y:S01]  /*00b0*/  IMAD.WIDE R2, R7.reuse, 0x4, R2 ;  /* 0x0000000407027825 */ /* 0x044fe200078e0202 */
[----:B------:R-:W-:Y:S02]  /*00c0*/  LEA.HI R0, R0, R7, RZ, 0x8 ;  /* 0x0000000700007211 */ /* 0x000fe400078f40ff */
[----:B------:R-:W-:Y:S02]  /*00d0*/  ISETP.GE.AND P2, PT, R7, 0x2400, PT ;  /* 0x000024000700780c */ /* 0x000fe40003f46270 */
[----:B------:R-:W-:-:S05]  /*00e0*/  LOP3.LUT R0, R0, 0xffffff00, RZ, 0xc0, !PT ;  /* 0xffffff0000007812 */ /* 0x000fca00078ec0ff */
[----:B------:R-:W-:Y:S01]  /*00f0*/  IMAD.IADD R9, R7, 0x1, -R0 ;  /* 0x0000000107097824 */ /* 0x000fe200078e0a00 */
[----:B------:R-:W-:-:S03]  /*0100*/  CS2R R6, SRZ ;  /* 0x0000000000067805 */ /* 0x000fc6000001ff00 */
[----:B----4-:R-:W-:Y:S01]  /*0110*/  IMAD.WIDE R4, R9, 0x4, R4 ;  /* 0x0000000409047825 */ /* 0x010fe200078e0204 */
[----:B------:R-:W-:Y:S02]  /*0120*/  CS2R R8, SRZ ;  /* 0x0000000000087805 */ /* 0x000fe4000001ff00 */
[----:B------:R-:W2:Y:S04]  /*0130*/  @!P2 LDG.E.64 R6, desc[UR4][R2.64] ;  /* 0x000000040206a981 */ /* 0x000ea8000c1e1b00 */
[----:B------:R-:W2:Y:S02]  /*0140*/  @!P2 LDG.E.EL.64 R8, desc[UR4][R4.64] ;  /* 0x000000040408a981 */ /* 0x000ea4000c2e1b00 */
[----:B--2---:R-:W-:Y:S01]  /*0150*/  FSETP.GEU.AND P0, PT, R6, -R8, PT ;  /* 0x800000080600720b */ /* 0x004fe20003f0e000 */
[----:B------:R-:W-:Y:S01]  /*0160*/  FADD R6, R8, R6 ;  /* 0x0000000608067221 */ /* 0x000fe20000000000 */
[----:B------:R-:W-:Y:S01]  /*0170*/  FADD R0, R9, R7 ;  /* 0x0000000709007221 */ /* 0x000fe20000000000 */
[----:B------:R-:W-:-:S03]  /*0180*/  FSETP.GEU.AND P1, PT, R7, -R9, PT ;  /* 0x800000090700720b */ /* 0x000fc60003f2e000 */
[----:B------:R-:W-:Y:S02]  /*0190*/  FSEL R6, R6, RZ, P0 ;  /* 0x000000ff06067208 */ /* 0x000fe40000000000 */
[----:B------:R-:W-:Y:S01]  /*01a0*/  FSEL R7, R0, RZ, P1 ;  /* 0x000000ff00077208 */ /* 0x000fe20000800000 */
[----:B------:R-:W-:Y:S07]  /*01b0*/  @P2 EXIT ;  /* 0x000000000000294d */ /* 0x000fee0003800000 */
[----:B------:R-:W-:Y:S01]  /*01c0*/  STG.E.64 desc[UR4][R2.64], R6 ;  /* 0x0000000602007986 */ /* 0x000fe2000c101b04 */
[----:B------:R-:W-:Y:S05]  /*01d0*/  EXIT ;  /* 0x000000000000794d */ /* 0x000fea0003800000 */
.L_x_0:
[----:B------:R-:W-:-:S00]  /*01e0*/  BRA `(.L_x_0) ;  /* 0xfffffffc00fc7947 */ /* 0x000fc0000383ffff */
[----:B------:R-:W-:-:S00]  /*01f0*/  NOP ;  /* 0x0000000000007918 */ /* 0x000fc00000000000 */
        /* <DEDUP_REMOVED lines=8> */
.L_x_1:


//--------------------- .nv.constant0.triton_poi_fused_convolution_relu_11 --------------------------
	.section	.nv.constant0.triton_poi_fused_convolution_relu_11,"a",@progbits
	.sectionflags	@""
	.align	4
.nv.constant0.triton_poi_fused_convolution_relu_11:
	.zero		548
